	.version 1.0
	.target compute_10, map_f64_to_f32
	//  compiled with /usr/local/cuda/open64/lib//be

	//-----------------------------------------------------------
	// Compiling /tmp/tmpxft_00002d47_00000000-1.i (/tmp/ccI#.3JYhFy)
	//-----------------------------------------------------------

	//-----------------------------------------------------------
	// Options:
	//-----------------------------------------------------------
	//  Target:ptx, ISA:compute_10, Endian:little, Pointer Size:64
	//  -O2	(Optimization level)
	//  -g0	(Debug level)
	//  -m2	(Report advisories)
	//-----------------------------------------------------------

	.file	1	"/tmp/tmpxft_00002d47_00000000-5.gpu"
	.file	2	"/usr/lib/gcc/x86_64-linux-gnu/4.1.2/include/stddef.h"
	.file	3	"/usr/local/cuda/bin/../include/crt/device_runtime.h"
	.file	4	"/usr/local/cuda/bin/../include/host_defines.h"
	.file	5	"/usr/local/cuda/bin/../include/crt/storage_class.h"
	.file	6	"/usr/local/cuda/bin/../include/builtin_types.h"
	.file	7	"/usr/local/cuda/bin/../include/device_types.h"
	.file	8	"/usr/local/cuda/bin/../include/driver_types.h"
	.file	9	"/usr/local/cuda/bin/../include/texture_types.h"
	.file	10	"/usr/local/cuda/bin/../include/vector_types.h"
	.file	11	"/usr/local/cuda/bin/../include/device_launch_parameters.h"
	.file	12	"/usr/include/stdint.h"
	.file	13	"/home/wladimir/decuda/exp/readshared.cu"
	.file	14	"/usr/local/cuda/bin/../include/common_functions.h"
	.file	15	"/usr/local/cuda/bin/../include/crt/func_macro.h"
	.file	16	"/usr/local/cuda/bin/../include/math_functions.h"
	.file	17	"/usr/local/cuda/bin/../include/device_functions.h"
	.file	18	"/usr/local/cuda/bin/../include/math_constants.h"
	.file	19	"/usr/local/cuda/bin/../include/sm_11_atomic_functions.h"
	.file	20	"/usr/local/cuda/bin/../include/texture_fetch_functions.h"
	.file	21	"/usr/local/cuda/bin/../include/math_functions_dbl_ptx1.h"

	.extern	.shared .align 4 .b8 x[];

	.entry my_kernel
	{
	.reg .u32 $r1,$r2,$r3,$r4,$r5,$r6;
	.reg .u64 $rd1;
	.param .u64 __cudaparm_data;
	.loc	13	6	0
$LBB1_my_kernel:
	.loc	13	9	0
	ld.param.u64 	$rd1, [__cudaparm_data];	//  id:21 __cudaparm_data+0x0
	ld.shared.u32 	$r1, [x+-32];  	//  id:22 x+0xffffffffffffffe0
	st.global.u32 	[$rd1+0], $r1; 	//  id:23
	.loc	13	10	0
	ld.shared.u32 	$r2, [x+-28];  	//  id:24 x+0xffffffffffffffe4
	st.global.u32 	[$rd1+4], $r2; 	//  id:25
	.loc	13	11	0
	ld.shared.u32 	$r3, [x+-24];  	//  id:26 x+0xffffffffffffffe8
	st.global.u32 	[$rd1+8], $r3; 	//  id:27
	.loc	13	12	0
	ld.shared.u32 	$r4, [x+-20];  	//  id:28 x+0xffffffffffffffec
	st.global.u32 	[$rd1+12], $r4;	//  id:29
	.loc	13	13	0
	cvt.u32.u16 	$r5, %ntid.x;    	//  
	st.global.u32 	[$rd1+16], $r5;	//  id:31
	.loc	13	14	0
	cvt.u32.u16 	$r6, %ntid.y;    	//  
	st.global.u32 	[$rd1+20], $r6;	//  id:33
	exit;                         	//  
	} // my_kernel


// ===== COMPILED SASS (sm_100) =====

	.target	sm_100

	.elftype	@"ET_EXEC"


//--------------------- .note.nv.tkinfo           --------------------------
	.section	.note.nv.tkinfo,"",@"SHT_NOTE"
	.sectionflags	@"SHF_NOTE_NV_TKINFO"
	.tkinfo
        /*0018*/ 	.word	0x00000002
        /*0030*/ 	.string	""
        /*0030*/ 	.string	"ptxas"
        /*0030*/ 	.string	"Cuda compilation tools, release 13.0, V13.0.88"
        /*0030*/ 	.string	"Build cuda_13.0.r13.0/compiler.36424714_0"
        /*0030*/ 	.string	"-arch sm_100 "



//--------------------- .note.nv.cuinfo           --------------------------
	.section	.note.nv.cuinfo,"",@"SHT_NOTE"
	.sectionflags	@"SHF_NOTE_NV_CUINFO"
        /*0018*/ 	.short	0x0002
        /*001a*/ 	.short	0x000a
        /*001c*/ 	.short	0x0082
	.zero		2


//--------------------- .nv.info                  --------------------------
	.section	.nv.info,"",@"SHT_CUDA_INFO"
	.align	4


	//----- nvinfo : EIATTR_REGCOUNT
	.align		4
        /*0000*/ 	.byte	0x04, 0x2f
        /*0002*/ 	.short	(.L_1 - .L_0)
	.align		4
.L_0:
        /*0004*/ 	.word	index@(my_kernel)
        /*0008*/ 	.word	0x0000000e


	//----- nvinfo : EIATTR_FRAME_SIZE
	.align		4
.L_1:
        /*000c*/ 	.byte	0x04, 0x11
        /*000e*/ 	.short	(.L_3 - .L_2)
	.align		4
.L_2:
        /*0010*/ 	.word	index@(my_kernel)
        /*0014*/ 	.word	0x00000000


	//----- nvinfo : EIATTR_MIN_STACK_SIZE
	.align		4
.L_3:
        /*0018*/ 	.byte	0x04, 0x12
        /*001a*/ 	.short	(.L_5 - .L_4)
	.align		4
.L_4:
        /*001c*/ 	.word	index@(my_kernel)
        /*0020*/ 	.word	0x00000000
.L_5:


//--------------------- .nv.compat                --------------------------
	.section	.nv.compat,"",@"SHT_CUDA_COMPAT_INFO"
	.align	4
        /*0000*/ 	.byte	0x02, 0x09, 0x00, 0x00, 0x02, 0x02, 0x01, 0x00, 0x02, 0x05, 0x05, 0x00, 0x03, 0x07, 0x01, 0x01
        /*0010*/ 	.byte	0x02, 0x03, 0x00, 0x00, 0x02, 0x06, 0x01, 0x00, 0x04, 0x0b, 0x08, 0x00, 0x09, 0x00, 0x00, 0x00
        /*0020*/ 	.byte	0x00, 0x00, 0x00, 0x00


//--------------------- .nv.info.my_kernel        --------------------------
	.section	.nv.info.my_kernel,"",@"SHT_CUDA_INFO"
	.sectionflags	@""
	.align	4


	//----- nvinfo : EIATTR_CUDA_API_VERSION
	.align		4
        /*0000*/ 	.byte	0x04, 0x37
        /*0002*/ 	.short	(.L_7 - .L_6)
.L_6:
        /*0004*/ 	.word	0x00000082


	//----- nvinfo : EIATTR_KPARAM_INFO
	.align		4
.L_7:
        /*0008*/ 	.byte	0x04, 0x17
        /*000a*/ 	.short	(.L_9 - .L_8)
.L_8:
        /*000c*/ 	.word	0x00000000
        /*0010*/ 	.short	0x0000
        /*0012*/ 	.short	0x0000
        /*0014*/ 	.byte	0x00, 0xf0, 0x21, 0x00


	//----- nvinfo : EIATTR_SPARSE_MMA_MASK
	.align		4
.L_9:
        /*0018*/ 	.byte	0x03, 0x50
        /*001a*/ 	.short	0x0000


	//----- nvinfo : EIATTR_MAXREG_COUNT
	.align		4
        /*001c*/ 	.byte	0x03, 0x1b
        /*001e*/ 	.short	0x00ff


	//----- nvinfo : EIATTR_MERCURY_ISA_VERSION
	.align		4
        /*0020*/ 	.byte	0x03, 0x5f
        /*0022*/ 	.short	0x0101


	//----- nvinfo : EIATTR_VRC_CTA_INIT_COUNT
	.align		4
        /*0024*/ 	.byte	0x02, 0x4a
	.zero		1
	.zero		1


	//----- nvinfo : EIATTR_EXIT_INSTR_OFFSETS
	.align		4
        /*0028*/ 	.byte	0x04, 0x1c
        /*002a*/ 	.short	(.L_11 - .L_10)


	//   ....[0]....
.L_10:
        /*002c*/ 	.word	0x00000110


	//----- nvinfo : EIATTR_CBANK_PARAM_SIZE
	.align		4
.L_11:
        /*0030*/ 	.byte	0x03, 0x19
        /*0032*/ 	.short	0x0008


	//----- nvinfo : EIATTR_PARAM_CBANK
	.align		4
        /*0034*/ 	.byte	0x04, 0x0a
        /*0036*/ 	.short	(.L_13 - .L_12)
	.align		4
.L_12:
        /*0038*/ 	.word	index@(.nv.constant0.my_kernel)
        /*003c*/ 	.short	0x0380
        /*003e*/ 	.short	0x0008


	//----- nvinfo : EIATTR_SW_WAR
	.align		4
.L_13:
        /*0040*/ 	.byte	0x04, 0x36
        /*0042*/ 	.short	(.L_15 - .L_14)
.L_14:
        /*0044*/ 	.word	0x00000008
.L_15:


//--------------------- .nv.callgraph             --------------------------
	.section	.nv.callgraph,"",@"SHT_CUDA_CALLGRAPH"
	.align	4
	.sectionentsize	8
	.align		4
        /*0000*/ 	.word	0x00000000
	.align		4
        /*0004*/ 	.word	0xffffffff
	.align		4
        /*0008*/ 	.word	0x00000000
	.align		4
        /*000c*/ 	.word	0xfffffffe
	.align		4
        /*0010*/ 	.word	0x00000000
	.align		4
        /*0014*/ 	.word	0xfffffffd
	.align		4
        /*0018*/ 	.word	0x00000000
	.align		4
        /*001c*/ 	.word	0xfffffffc


//--------------------- .text.my_kernel           --------------------------
	.section	.text.my_kernel,"ax",@progbits
	.align	128
.text.my_kernel:
        .type           my_kernel,@function
        .size           my_kernel,(.L_x_1 - my_kernel)
        .other          my_kernel,@"STO_CUDA_ENTRY STV_DEFAULT"
my_kernel:
[----:B------:R-:W-:Y:S08]  /*0000*/  LDC R1, c[0x0][0x37c] ;  /* 0x0000df00ff017b82 */ /* 0x000ff00000000800 */
[----:B------:R-:W0:Y:S01]  /*0010*/  S2UR UR5, SR_CgaCtaId ;  /* 0x00000000000579c3 */ /* 0x000e220000008800 */
[----:B------:R-:W-:-:S07]  /*0020*/  UMOV UR4, 0x400 ;  /* 0x0000040000047882 */ /* 0x000fce0000000000 */
[----:B------:R-:W1:Y:S08]  /*0030*/  LDC R9, c[0x0][0x360] ;  /* 0x0000d800ff097b82 */ /* 0x000e700000000800 */
[----:B------:R-:W2:Y:S01]  /*0040*/  LDC R11, c[0x0][0x364] ;  /* 0x0000d900ff0b7b82 */ /* 0x000ea20000000800 */
[----:B0-----:R-:W-:-:S07]  /*0050*/  ULEA UR4, UR5, UR4, 0x18 ;  /* 0x0000000405047291 */ /* 0x001fce000f8ec0ff */
[----:B------:R-:W0:Y:S01]  /*0060*/  LDC.64 R2, c[0x0][0x380] ;  /* 0x0000e000ff027b82 */ /* 0x000e220000000a00 */
[----:B-1----:R-:W-:Y:S01]  /*0070*/  LOP3.LUT R9, R9, 0xffff, RZ, 0xc0, !PT ;  /* 0x0000ffff09097812 */ /* 0x002fe200078ec0ff */
[----:B------:R-:W1:Y:S02]  /*0080*/  LDS.128 R4, [UR4+-0x20] ;  /* 0xffffe004ff047984 */ /* 0x000e640008000c00 */
[----:B------:R-:W0:Y:S01]  /*0090*/  LDCU.64 UR4, c[0x0][0x358] ;  /* 0x00006b00ff0477ac */ /* 0x000e220008000a00 */
[----:B--2---:R-:W-:Y:S01]  /*00a0*/  LOP3.LUT R11, R11, 0xffff, RZ, 0xc0, !PT ;  /* 0x0000ffff0b0b7812 */ /* 0x004fe200078ec0ff */
[----:B0-----:R-:W-:Y:S04]  /*00b0*/  STG.E desc[UR4][R2.64+0x10], R9 ;  /* 0x0000100902007986 */ /* 0x001fe8000c101904 */
[----:B------:R-:W-:Y:S04]  /*00c0*/  STG.E desc[UR4][R2.64+0x14], R11 ;  /* 0x0000140b02007986 */ /* 0x000fe8000c101904 */
[----:B-1----:R-:W-:Y:S04]  /*00d0*/  STG.E desc[UR4][R2.64], R4 ;  /* 0x0000000402007986 */ /* 0x002fe8000c101904 */
[----:B------:R-:W-:Y:S04]  /*00e0*/  STG.E desc[UR4][R2.64+0x4], R5 ;  /* 0x0000040502007986 */ /* 0x000fe8000c101904 */
[----:B------:R-:W-:Y:S04]  /*00f0*/  STG.E desc[UR4][R2.64+0x8], R6 ;  /* 0x0000080602007986 */ /* 0x000fe8000c101904 */
[----:B------:R-:W-:Y:S01]  /*0100*/  STG.E desc[UR4][R2.64+0xc], R7 ;  /* 0x00000c0702007986 */ /* 0x000fe2000c101904 */
[----:B------:R-:W-:Y:S05]  /*0110*/  EXIT ;  /* 0x000000000000794d */ /* 0x000fea0003800000 */
.L_x_0:
[----:B------:R-:W-:-:S00]  /*0120*/  BRA `(.L_x_0) ;  /* 0xfffffffc00fc7947 */ /* 0x000fc0000383ffff */
[----:B------:R-:W-:-:S00]  /*0130*/  NOP ;  /* 0x0000000000007918 */ /* 0x000fc00000000000 */
        /* <DEDUP_REMOVED lines=12> */
.L_x_1:


//--------------------- .nv.shared.my_kernel      --------------------------
	.section	.nv.shared.my_kernel,"aw",@nobits
	.sectionflags	@""
	.align	16
	.zero		1024


//--------------------- .nv.shared.reserved.0     --------------------------
	.section	.nv.shared.reserved.0,"aw",@nobits
	.weak		__nv_reservedSMEM_offset_0_alias
	.size		__nv_reservedSMEM_offset_0_alias, 0, 64
	.other		__nv_reservedSMEM_offset_0_alias,@"STO_CUDA_RESERVED_SHARED STV_DEFAULT"
__nv_reservedSMEM_offset_0_alias:
	.zero		0
	.zero		64


//--------------------- .nv.constant0.my_kernel   --------------------------
	.section	.nv.constant0.my_kernel,"a",@progbits
	.sectionflags	@""
	.align	4
.nv.constant0.my_kernel:
	.zero		904


//--------------------- SYMBOLS --------------------------

	.type		.nv.reservedSmem.offset0,@object
	.size		.nv.reservedSmem.offset0,0x4
	.type		.nv.reservedSmem.cap,@object
	.size		.nv.reservedSmem.cap,0x4
